//
// Generated by NVIDIA NVVM Compiler
//
// Compiler Build ID: CL-36424714
// Cuda compilation tools, release 13.0, V13.0.88
// Based on NVVM 20.0.0
//

.version 9.0
.target sm_100
.address_size 64

	// .globl	_Z14FindClosetGPU2P8float3_tPii
.global .align 4 .u32 blockSize = 640;
// _ZZ14FindClosetGPU2P8float3_tPiiE12sharedPoints has been demoted

.visible .entry _Z14FindClosetGPU2P8float3_tPii(
	.param .u64 .ptr .align 1 _Z14FindClosetGPU2P8float3_tPii_param_0,
	.param .u64 .ptr .align 1 _Z14FindClosetGPU2P8float3_tPii_param_1,
	.param .u32 _Z14FindClosetGPU2P8float3_tPii_param_2
)
{
	.reg .pred 	%p<40>;
	.reg .b32 	%r<77>;
	.reg .b32 	%f<117>;
	.reg .b64 	%rd<11>;
	// demoted variable
	.shared .align 4 .b8 _ZZ14FindClosetGPU2P8float3_tPiiE12sharedPoints[7680];
	ld.param.u64 	%rd3, [_Z14FindClosetGPU2P8float3_tPii_param_0];
	ld.param.u64 	%rd2, [_Z14FindClosetGPU2P8float3_tPii_param_1];
	ld.param.u32 	%r44, [_Z14FindClosetGPU2P8float3_tPii_param_2];
	cvta.to.global.u64 	%rd1, %rd3;
	setp.lt.s32 	%p1, %r44, 2;
	@%p1 bra 	$L__BB0_28;
	mov.u32 	%r45, %ctaid.x;
	mov.u32 	%r46, %ntid.x;
	mul.lo.s32 	%r1, %r45, %r46;
	mov.u32 	%r2, %tid.x;
	add.s32 	%r3, %r1, %r2;
	setp.ge.s32 	%p2, %r3, %r44;
	@%p2 bra 	$L__BB0_3;
	mul.wide.s32 	%rd4, %r3, 12;
	add.s64 	%rd5, %rd1, %rd4;
	ld.global.f32 	%f105, [%rd5];
	ld.global.f32 	%f104, [%rd5+4];
	ld.global.f32 	%f103, [%rd5+8];
$L__BB0_3:
	mov.u32 	%r4, %nctaid.x;
	mov.u32 	%r49, _ZZ14FindClosetGPU2P8float3_tPiiE12sharedPoints;
	mad.lo.s32 	%r5, %r2, 12, %r49;
	sub.s32 	%r6, 1, %r3;
	add.s32 	%r7, %r3, -3;
	mov.b32 	%r68, -1;
	mov.f32 	%f108, 0f7F7FFFEE;
	mov.b32 	%r60, 0;
$L__BB0_4:
	mul.lo.s32 	%r10, %r60, 640;
	add.s32 	%r11, %r10, %r2;
	setp.ge.u32 	%p3, %r11, %r44;
	@%p3 bra 	$L__BB0_6;
	mul.wide.u32 	%rd6, %r11, 12;
	add.s64 	%rd7, %rd1, %rd6;
	ld.global.f32 	%f36, [%rd7];
	ld.global.f32 	%f37, [%rd7+4];
	ld.global.f32 	%f38, [%rd7+8];
	st.shared.f32 	[%r5], %f36;
	st.shared.f32 	[%r5+4], %f37;
	st.shared.f32 	[%r5+8], %f38;
$L__BB0_6:
	setp.ge.s32 	%p4, %r3, %r44;
	bar.sync 	0;
	@%p4 bra 	$L__BB0_25;
	add.s32 	%r65, %r10, 3;
	add.s32 	%r64, %r6, %r10;
	sub.s32 	%r63, %r7, %r10;
	mov.b32 	%r62, 7;
	mov.u32 	%r66, %r49;
$L__BB0_8:
	ld.shared.f32 	%f39, [%r66];
	sub.f32 	%f40, %f105, %f39;
	ld.shared.f32 	%f41, [%r66+4];
	sub.f32 	%f42, %f104, %f41;
	mul.f32 	%f43, %f42, %f42;
	fma.rn.f32 	%f44, %f40, %f40, %f43;
	ld.shared.f32 	%f45, [%r66+8];
	sub.f32 	%f46, %f103, %f45;
	fma.rn.f32 	%f9, %f46, %f46, %f44;
	setp.geu.f32 	%p5, %f9, %f108;
	@%p5 bra 	$L__BB0_10;
	add.s32 	%r53, %r65, -3;
	setp.lt.s32 	%p6, %r53, %r44;
	setp.ne.s32 	%p7, %r63, -3;
	and.pred  	%p8, %p6, %p7;
	selp.b32 	%r68, %r53, %r68, %p8;
	selp.f32 	%f108, %f9, %f108, %p8;
$L__BB0_10:
	ld.shared.f32 	%f47, [%r66+12];
	sub.f32 	%f48, %f105, %f47;
	ld.shared.f32 	%f49, [%r66+16];
	sub.f32 	%f50, %f104, %f49;
	mul.f32 	%f51, %f50, %f50;
	fma.rn.f32 	%f52, %f48, %f48, %f51;
	ld.shared.f32 	%f53, [%r66+20];
	sub.f32 	%f54, %f103, %f53;
	fma.rn.f32 	%f12, %f54, %f54, %f52;
	setp.geu.f32 	%p9, %f12, %f108;
	@%p9 bra 	$L__BB0_12;
	add.s32 	%r54, %r65, -2;
	setp.lt.s32 	%p10, %r54, %r44;
	setp.ne.s32 	%p11, %r63, -2;
	and.pred  	%p12, %p10, %p11;
	selp.b32 	%r68, %r54, %r68, %p12;
	selp.f32 	%f108, %f12, %f108, %p12;
$L__BB0_12:
	ld.shared.f32 	%f55, [%r66+24];
	sub.f32 	%f56, %f105, %f55;
	ld.shared.f32 	%f57, [%r66+28];
	sub.f32 	%f58, %f104, %f57;
	mul.f32 	%f59, %f58, %f58;
	fma.rn.f32 	%f60, %f56, %f56, %f59;
	ld.shared.f32 	%f61, [%r66+32];
	sub.f32 	%f62, %f103, %f61;
	fma.rn.f32 	%f15, %f62, %f62, %f60;
	setp.geu.f32 	%p13, %f15, %f108;
	@%p13 bra 	$L__BB0_14;
	add.s32 	%r55, %r65, -1;
	setp.lt.s32 	%p14, %r55, %r44;
	setp.ne.s32 	%p15, %r63, -1;
	and.pred  	%p16, %p14, %p15;
	selp.b32 	%r68, %r55, %r68, %p16;
	selp.f32 	%f108, %f15, %f108, %p16;
$L__BB0_14:
	ld.shared.f32 	%f63, [%r66+36];
	sub.f32 	%f64, %f105, %f63;
	ld.shared.f32 	%f65, [%r66+40];
	sub.f32 	%f66, %f104, %f65;
	mul.f32 	%f67, %f66, %f66;
	fma.rn.f32 	%f68, %f64, %f64, %f67;
	ld.shared.f32 	%f69, [%r66+44];
	sub.f32 	%f70, %f103, %f69;
	fma.rn.f32 	%f18, %f70, %f70, %f68;
	setp.geu.f32 	%p17, %f18, %f108;
	@%p17 bra 	$L__BB0_16;
	setp.lt.s32 	%p18, %r65, %r44;
	setp.ne.s32 	%p19, %r64, -2;
	and.pred  	%p20, %p18, %p19;
	selp.b32 	%r68, %r65, %r68, %p20;
	selp.f32 	%f108, %f18, %f108, %p20;
$L__BB0_16:
	ld.shared.f32 	%f71, [%r66+48];
	sub.f32 	%f72, %f105, %f71;
	ld.shared.f32 	%f73, [%r66+52];
	sub.f32 	%f74, %f104, %f73;
	mul.f32 	%f75, %f74, %f74;
	fma.rn.f32 	%f76, %f72, %f72, %f75;
	ld.shared.f32 	%f77, [%r66+56];
	sub.f32 	%f78, %f103, %f77;
	fma.rn.f32 	%f21, %f78, %f78, %f76;
	setp.geu.f32 	%p21, %f21, %f108;
	@%p21 bra 	$L__BB0_18;
	add.s32 	%r56, %r65, 1;
	setp.lt.s32 	%p22, %r56, %r44;
	setp.ne.s32 	%p23, %r63, 1;
	and.pred  	%p24, %p22, %p23;
	selp.b32 	%r68, %r56, %r68, %p24;
	selp.f32 	%f108, %f21, %f108, %p24;
$L__BB0_18:
	ld.shared.f32 	%f79, [%r66+60];
	sub.f32 	%f80, %f105, %f79;
	ld.shared.f32 	%f81, [%r66+64];
	sub.f32 	%f82, %f104, %f81;
	mul.f32 	%f83, %f82, %f82;
	fma.rn.f32 	%f84, %f80, %f80, %f83;
	ld.shared.f32 	%f85, [%r66+68];
	sub.f32 	%f86, %f103, %f85;
	fma.rn.f32 	%f24, %f86, %f86, %f84;
	setp.geu.f32 	%p25, %f24, %f108;
	@%p25 bra 	$L__BB0_20;
	add.s32 	%r57, %r65, 2;
	setp.lt.s32 	%p26, %r57, %r44;
	setp.ne.s32 	%p27, %r64, -4;
	and.pred  	%p28, %p26, %p27;
	selp.b32 	%r68, %r57, %r68, %p28;
	selp.f32 	%f108, %f24, %f108, %p28;
$L__BB0_20:
	ld.shared.f32 	%f87, [%r66+72];
	sub.f32 	%f88, %f105, %f87;
	ld.shared.f32 	%f89, [%r66+76];
	sub.f32 	%f90, %f104, %f89;
	mul.f32 	%f91, %f90, %f90;
	fma.rn.f32 	%f92, %f88, %f88, %f91;
	ld.shared.f32 	%f93, [%r66+80];
	sub.f32 	%f94, %f103, %f93;
	fma.rn.f32 	%f27, %f94, %f94, %f92;
	setp.geu.f32 	%p29, %f27, %f108;
	@%p29 bra 	$L__BB0_22;
	add.s32 	%r58, %r65, 3;
	setp.lt.s32 	%p30, %r58, %r44;
	setp.ne.s32 	%p31, %r64, -5;
	and.pred  	%p32, %p30, %p31;
	selp.b32 	%r68, %r58, %r68, %p32;
	selp.f32 	%f108, %f27, %f108, %p32;
$L__BB0_22:
	ld.shared.f32 	%f95, [%r66+84];
	sub.f32 	%f96, %f105, %f95;
	ld.shared.f32 	%f97, [%r66+88];
	sub.f32 	%f98, %f104, %f97;
	mul.f32 	%f99, %f98, %f98;
	fma.rn.f32 	%f100, %f96, %f96, %f99;
	ld.shared.f32 	%f101, [%r66+92];
	sub.f32 	%f102, %f103, %f101;
	fma.rn.f32 	%f30, %f102, %f102, %f100;
	setp.geu.f32 	%p33, %f30, %f108;
	@%p33 bra 	$L__BB0_24;
	add.s32 	%r59, %r65, 4;
	setp.lt.s32 	%p34, %r59, %r44;
	setp.ne.s32 	%p35, %r64, -6;
	and.pred  	%p36, %p34, %p35;
	selp.b32 	%r68, %r59, %r68, %p36;
	selp.f32 	%f108, %f30, %f108, %p36;
$L__BB0_24:
	add.s32 	%r65, %r65, 8;
	add.s32 	%r64, %r64, 8;
	add.s32 	%r63, %r63, -8;
	add.s32 	%r62, %r62, 8;
	setp.ne.s32 	%p37, %r62, 647;
	add.s32 	%r66, %r66, 96;
	@%p37 bra 	$L__BB0_8;
$L__BB0_25:
	bar.sync 	0;
	add.s32 	%r60, %r60, 1;
	setp.ne.s32 	%p38, %r60, %r4;
	@%p38 bra 	$L__BB0_4;
	setp.ge.s32 	%p39, %r3, %r44;
	@%p39 bra 	$L__BB0_28;
	cvta.to.global.u64 	%rd8, %rd2;
	mul.wide.s32 	%rd9, %r3, 4;
	add.s64 	%rd10, %rd8, %rd9;
	st.global.u32 	[%rd10], %r68;
$L__BB0_28:
	ret;

}


// ===== COMPILED SASS (sm_100) =====

	.target	sm_100

	.elftype	@"ET_EXEC"


//--------------------- .note.nv.tkinfo           --------------------------
	.section	.note.nv.tkinfo,"",@"SHT_NOTE"
	.sectionflags	@"SHF_NOTE_NV_TKINFO"
	.tkinfo
        /*0018*/ 	.word	0x00000002
        /*0030*/ 	.string	""
        /*0030*/ 	.string	"ptxas"
        /*0030*/ 	.string	"Cuda compilation tools, release 13.0, V13.0.88"
        /*0030*/ 	.string	"Build cuda_13.0.r13.0/compiler.36424714_0"
        /*0030*/ 	.string	"-arch sm_100 -m 64 "



//--------------------- .note.nv.cuinfo           --------------------------
	.section	.note.nv.cuinfo,"",@"SHT_NOTE"
	.sectionflags	@"SHF_NOTE_NV_CUINFO"
        /*0018*/ 	.short	0x0002
        /*001a*/ 	.short	0x0064
        /*001c*/ 	.short	0x0082
	.zero		2


//--------------------- .nv.info                  --------------------------
	.section	.nv.info,"",@"SHT_CUDA_INFO"
	.align	4


	//----- nvinfo : EIATTR_REGCOUNT
	.align		4
        /*0000*/ 	.byte	0x04, 0x2f
        /*0002*/ 	.short	(.L_2 - .L_1)
	.align		4
.L_1:
        /*0004*/ 	.word	index@(_Z14FindClosetGPU2P8float3_tPii)
        /*0008*/ 	.word	0x00000020


	//----- nvinfo : EIATTR_FRAME_SIZE
	.align		4
.L_2:
        /*000c*/ 	.byte	0x04, 0x11
        /*000e*/ 	.short	(.L_4 - .L_3)
	.align		4
.L_3:
        /*0010*/ 	.word	index@(_Z14FindClosetGPU2P8float3_tPii)
        /*0014*/ 	.word	0x00000000


	//----- nvinfo : EIATTR_MIN_STACK_SIZE
	.align		4
.L_4:
        /*0018*/ 	.byte	0x04, 0x12
        /*001a*/ 	.short	(.L_6 - .L_5)
	.align		4
.L_5:
        /*001c*/ 	.word	index@(_Z14FindClosetGPU2P8float3_tPii)
        /*0020*/ 	.word	0x00000000
.L_6:


//--------------------- .nv.compat                --------------------------
	.section	.nv.compat,"",@"SHT_CUDA_COMPAT_INFO"
	.align	4
        /*0000*/ 	.byte	0x02, 0x09, 0x00, 0x00, 0x02, 0x02, 0x01, 0x00, 0x02, 0x05, 0x05, 0x00, 0x03, 0x07, 0x01, 0x01
        /*0010*/ 	.byte	0x02, 0x03, 0x00, 0x00, 0x02, 0x06, 0x01, 0x00, 0x04, 0x0b, 0x08, 0x00, 0x09, 0x00, 0x00, 0x00
        /*0020*/ 	.byte	0x00, 0x00, 0x00, 0x00


//--------------------- .nv.info._Z14FindClosetGPU2P8float3_tPii --------------------------
	.section	.nv.info._Z14FindClosetGPU2P8float3_tPii,"",@"SHT_CUDA_INFO"
	.sectionflags	@""
	.align	4


	//----- nvinfo : EIATTR_CUDA_API_VERSION
	.align		4
        /*0000*/ 	.byte	0x04, 0x37
        /*0002*/ 	.short	(.L_8 - .L_7)
.L_7:
        /*0004*/ 	.word	0x00000082


	//----- nvinfo : EIATTR_KPARAM_INFO
	.align		4
.L_8:
        /*0008*/ 	.byte	0x04, 0x17
        /*000a*/ 	.short	(.L_10 - .L_9)
.L_9:
        /*000c*/ 	.word	0x00000000
        /*0010*/ 	.short	0x0002
        /*0012*/ 	.short	0x0010
        /*0014*/ 	.byte	0x00, 0xf0, 0x11, 0x00


	//----- nvinfo : EIATTR_KPARAM_INFO
	.align		4
.L_10:
        /*0018*/ 	.byte	0x04, 0x17
        /*001a*/ 	.short	(.L_12 - .L_11)
.L_11:
        /*001c*/ 	.word	0x00000000
        /*0020*/ 	.short	0x0001
        /*0022*/ 	.short	0x0008
        /*0024*/ 	.byte	0x00, 0xf5, 0x21, 0x00


	//----- nvinfo : EIATTR_KPARAM_INFO
	.align		4
.L_12:
        /*0028*/ 	.byte	0x04, 0x17
        /*002a*/ 	.short	(.L_14 - .L_13)
.L_13:
        /*002c*/ 	.word	0x00000000
        /*0030*/ 	.short	0x0000
        /*0032*/ 	.short	0x0000
        /*0034*/ 	.byte	0x00, 0xf5, 0x21, 0x00


	//----- nvinfo : EIATTR_SPARSE_MMA_MASK
	.align		4
.L_14:
        /*0038*/ 	.byte	0x03, 0x50
        /*003a*/ 	.short	0x0000


	//----- nvinfo : EIATTR_MAXREG_COUNT
	.align		4
        /*003c*/ 	.byte	0x03, 0x1b
        /*003e*/ 	.short	0x00ff


	//----- nvinfo : EIATTR_NUM_BARRIERS
	.align		4
        /*0040*/ 	.byte	0x02, 0x4c
        /*0042*/ 	.byte	0x01
	.zero		1


	//----- nvinfo : EIATTR_MERCURY_ISA_VERSION
	.align		4
        /*0044*/ 	.byte	0x03, 0x5f
        /*0046*/ 	.short	0x0101


	//----- nvinfo : EIATTR_VRC_CTA_INIT_COUNT
	.align		4
        /*0048*/ 	.byte	0x02, 0x4a
	.zero		1
	.zero		1


	//----- nvinfo : EIATTR_EXIT_INSTR_OFFSETS
	.align		4
        /*004c*/ 	.byte	0x04, 0x1c
        /*004e*/ 	.short	(.L_16 - .L_15)


	//   ....[0]....
.L_15:
        /*0050*/ 	.word	0x00000030


	//   ....[1]....
        /*0054*/ 	.word	0x00000ad0


	//   ....[2]....
        /*0058*/ 	.word	0x00000b10


	//----- nvinfo : EIATTR_CRS_STACK_SIZE
	.align		4
.L_16:
        /*005c*/ 	.byte	0x04, 0x1e
        /*005e*/ 	.short	(.L_18 - .L_17)
.L_17:
        /*0060*/ 	.word	0x00000000


	//----- nvinfo : EIATTR_CBANK_PARAM_SIZE
	.align		4
.L_18:
        /*0064*/ 	.byte	0x03, 0x19
        /*0066*/ 	.short	0x0014


	//----- nvinfo : EIATTR_PARAM_CBANK
	.align		4
        /*0068*/ 	.byte	0x04, 0x0a
        /*006a*/ 	.short	(.L_20 - .L_19)
	.align		4
.L_19:
        /*006c*/ 	.word	index@(.nv.constant0._Z14FindClosetGPU2P8float3_tPii)
        /*0070*/ 	.short	0x0380
        /*0072*/ 	.short	0x0014


	//----- nvinfo : EIATTR_SW_WAR
	.align		4
.L_20:
        /*0074*/ 	.byte	0x04, 0x36
        /*0076*/ 	.short	(.L_22 - .L_21)
.L_21:
        /*0078*/ 	.word	0x00000008
.L_22:


//--------------------- .nv.callgraph             --------------------------
	.section	.nv.callgraph,"",@"SHT_CUDA_CALLGRAPH"
	.align	4
	.sectionentsize	8
	.align		4
        /*0000*/ 	.word	0x00000000
	.align		4
        /*0004*/ 	.word	0xffffffff
	.align		4
        /*0008*/ 	.word	0x00000000
	.align		4
        /*000c*/ 	.word	0xfffffffe
	.align		4
        /*0010*/ 	.word	0x00000000
	.align		4
        /*0014*/ 	.word	0xfffffffd
	.align		4
        /*0018*/ 	.word	0x00000000
	.align		4
        /*001c*/ 	.word	0xfffffffc


//--------------------- .nv.constant4             --------------------------
	.section	.nv.constant4,"a",@progbits
	.align	8
	.align		8
.nv.constant4:
        /*0000*/ 	.dword	blockSize


//--------------------- .text._Z14FindClosetGPU2P8float3_tPii --------------------------
	.section	.text._Z14FindClosetGPU2P8float3_tPii,"ax",@progbits
	.align	128
        .global         _Z14FindClosetGPU2P8float3_tPii
        .type           _Z14FindClosetGPU2P8float3_tPii,@function
        .size           _Z14FindClosetGPU2P8float3_tPii,(.L_x_7 - _Z14FindClosetGPU2P8float3_tPii)
        .other          _Z14FindClosetGPU2P8float3_tPii,@"STO_CUDA_ENTRY STV_DEFAULT"
_Z14FindClosetGPU2P8float3_tPii:
.text._Z14FindClosetGPU2P8float3_tPii:
[----:B------:R-:W-:Y:S08]  /*0000*/  LDC R1, c[0x0][0x37c] ;  /* 0x0000df00ff017b82 */ /* 0x000ff00000000800 */
[----:B------:R-:W0:Y:S02]  /*0010*/  LDC R5, c[0x0][0x390] ;  /* 0x0000e400ff057b82 */ /* 0x000e240000000800 */
[----:B0-----:R-:W-:-:S13]  /*0020*/  ISETP.GE.AND P0, PT, R5, 0x2, PT ;  /* 0x000000020500780c */ /* 0x001fda0003f06270 */
[----:B------:R-:W-:Y:S05]  /*0030*/  @!P0 EXIT ;  /* 0x000000000000894d */ /* 0x000fea0003800000 */
[----:B------:R-:W0:Y:S01]  /*0040*/  S2R R0, SR_TID.X ;  /* 0x0000000000007919 */ /* 0x000e220000002100 */
[----:B------:R-:W0:Y:S01]  /*0050*/  S2UR UR4, SR_CTAID.X ;  /* 0x00000000000479c3 */ /* 0x000e220000002500 */
[----:B------:R-:W1:Y:S07]  /*0060*/  LDCU.64 UR6, c[0x0][0x358] ;  /* 0x00006b00ff0677ac */ /* 0x000e6e0008000a00 */
[----:B------:R-:W0:Y:S02]  /*0070*/  LDC R3, c[0x0][0x360] ;  /* 0x0000d800ff037b82 */ /* 0x000e240000000800 */
[----:B0-----:R-:W-:-:S05]  /*0080*/  IMAD R24, R3, UR4, R0 ;  /* 0x0000000403187c24 */ /* 0x001fca000f8e0200 */
[----:B------:R-:W-:-:S13]  /*0090*/  ISETP.GE.AND P0, PT, R24, R5, PT ;  /* 0x000000051800720c */ /* 0x000fda0003f06270 */
[----:B------:R-:W0:Y:S02]  /*00a0*/  @!P0 LDC.64 R2, c[0x0][0x380] ;  /* 0x0000e000ff028b82 */ /* 0x000e240000000a00 */
[----:B0-----:R-:W-:-:S05]  /*00b0*/  @!P0 IMAD.WIDE R2, R24, 0xc, R2 ;  /* 0x0000000c18028825 */ /* 0x001fca00078e0202 */
[----:B-1----:R0:W5:Y:S04]  /*00c0*/  @!P0 LDG.E R23, desc[UR6][R2.64] ;  /* 0x0000000602178981 */ /* 0x002168000c1e1900 */
[----:B------:R0:W5:Y:S04]  /*00d0*/  @!P0 LDG.E R22, desc[UR6][R2.64+0x4] ;  /* 0x0000040602168981 */ /* 0x000168000c1e1900 */
[----:B------:R0:W5:Y:S01]  /*00e0*/  @!P0 LDG.E R20, desc[UR6][R2.64+0x8] ;  /* 0x0000080602148981 */ /* 0x000162000c1e1900 */
[----:B------:R-:W-:Y:S01]  /*00f0*/  MOV R21, 0x400 ;  /* 0x0000040000157802 */ /* 0x000fe20000000f00 */
[----:B------:R-:W-:Y:S01]  /*0100*/  IMAD.MOV.U32 R7, RZ, RZ, RZ ;  /* 0x000000ffff077224 */ /* 0x000fe200078e00ff */
[----:B------:R-:W-:Y:S01]  /*0110*/  MOV R17, 0xffffffff ;  /* 0xffffffff00117802 */ /* 0x000fe20000000f00 */
[----:B------:R-:W1:Y:S01]  /*0120*/  S2R R4, SR_CgaCtaId ;  /* 0x0000000000047919 */ /* 0x000e620000008800 */
[----:B------:R-:W-:Y:S01]  /*0130*/  MOV R6, 0x7f7fffee ;  /* 0x7f7fffee00067802 */ /* 0x000fe20000000f00 */
[----:B------:R-:W2:Y:S01]  /*0140*/  LDCU UR5, c[0x0][0x370] ;  /* 0x00006e00ff0577ac */ /* 0x000ea20008000800 */
[----:B------:R-:W-:-:S02]  /*0150*/  IADD3 R18, PT, PT, -R24, 0x1, RZ ;  /* 0x0000000118127810 */ /* 0x000fc40007ffe1ff */
[----:B------:R-:W-:Y:S02]  /*0160*/  IADD3 R16, PT, PT, R24, -0x3, RZ ;  /* 0xfffffffd18107810 */ /* 0x000fe40007ffe0ff */
[----:B-1----:R-:W-:-:S05]  /*0170*/  LEA R21, R4, R21, 0x18 ;  /* 0x0000001504157211 */ /* 0x002fca00078ec0ff */
[----:B0-2---:R-:W-:-:S07]  /*0180*/  IMAD R19, R0, 0xc, R21 ;  /* 0x0000000c00137824 */ /* 0x005fce00078e0215 */
.L_x_5:
[----:B0-----:R-:W0:Y:S01]  /*0190*/  LDCU UR4, c[0x0][0x390] ;  /* 0x00007200ff0477ac */ /* 0x001e220008000800 */
[----:B------:R-:W-:Y:S01]  /*01a0*/  IMAD R5, R7, 0x280, R0 ;  /* 0x0000028007057824 */ /* 0x000fe200078e0200 */
[----:B------:R-:W-:Y:S04]  /*01b0*/  BSSY.RECONVERGENT B0, `(.L_x_0) ;  /* 0x000000b000007945 */ /* 0x000fe80003800200 */
[----:B0-----:R-:W-:-:S13]  /*01c0*/  ISETP.GE.U32.AND P0, PT, R5, UR4, PT ;  /* 0x0000000405007c0c */ /* 0x001fda000bf06070 */
[----:B------:R-:W-:Y:S05]  /*01d0*/  @P0 BRA `(.L_x_1) ;  /* 0x0000000000200947 */ /* 0x000fea0003800000 */
[----:B------:R-:W0:Y:S02]  /*01e0*/  LDC.64 R2, c[0x0][0x380] ;  /* 0x0000e000ff027b82 */ /* 0x000e240000000a00 */
[----:B0-----:R-:W-:-:S05]  /*01f0*/  IMAD.WIDE.U32 R2, R5, 0xc, R2 ;  /* 0x0000000c05027825 */ /* 0x001fca00078e0002 */
[----:B------:R-:W2:Y:S04]  /*0200*/  LDG.E R4, desc[UR6][R2.64] ;  /* 0x0000000602047981 */ /* 0x000ea8000c1e1900 */
[----:B------:R-:W3:Y:S04]  /*0210*/  LDG.E R8, desc[UR6][R2.64+0x4] ;  /* 0x0000040602087981 */ /* 0x000ee8000c1e1900 */
[----:B------:R-:W4:Y:S04]  /*0220*/  LDG.E R10, desc[UR6][R2.64+0x8] ;  /* 0x00000806020a7981 */ /* 0x000f28000c1e1900 */
[----:B--2---:R0:W-:Y:S04]  /*0230*/  STS [R19], R4 ;  /* 0x0000000413007388 */ /* 0x0041e80000000800 */
[----:B---3--:R0:W-:Y:S04]  /*0240*/  STS [R19+0x4], R8 ;  /* 0x0000040813007388 */ /* 0x0081e80000000800 */
[----:B----4-:R0:W-:Y:S02]  /*0250*/  STS [R19+0x8], R10 ;  /* 0x0000080a13007388 */ /* 0x0101e40000000800 */
.L_x_1:
[----:B------:R-:W-:Y:S05]  /*0260*/  BSYNC.RECONVERGENT B0 ;  /* 0x0000000000007941 */ /* 0x000fea0003800200 */
.L_x_0:
[----:B------:R-:W-:Y:S01]  /*0270*/  BAR.SYNC.DEFER_BLOCKING 0x0 ;  /* 0x0000000000007b1d */ /* 0x000fe20000010000 */
[----:B------:R-:W-:Y:S02]  /*0280*/  ISETP.GE.AND P0, PT, R24, UR4, PT ;  /* 0x0000000418007c0c */ /* 0x000fe4000bf06270 */
[----:B------:R-:W-:Y:S01]  /*0290*/  MOV R5, R7 ;  /* 0x0000000700057202 */ /* 0x000fe20000000f00 */
[----:B------:R-:W-:Y:S02]  /*02a0*/  VIADD R7, R7, 0x1 ;  /* 0x0000000107077836 */ /* 0x000fe40000000000 */
[----:B------:R-:W-:Y:S03]  /*02b0*/  BSSY.RECONVERGENT B0, `(.L_x_2) ;  /* 0x000007d000007945 */ /* 0x000fe60003800200 */
[----:B------:R-:W-:-:S05]  /*02c0*/  ISETP.NE.AND P3, PT, R7, UR5, PT ;  /* 0x0000000507007c0c */ /* 0x000fca000bf65270 */
[----:B------:R-:W-:Y:S08]  /*02d0*/  @P0 BRA `(.L_x_3) ;  /* 0x0000000400e80947 */ /* 0x000ff00003800000 */
[----:B0-----:R-:W-:Y:S02]  /*02e0*/  HFMA2 R4, -RZ, RZ, 0, 3.814697265625e-05 ;  /* 0x00000280ff047431 */ /* 0x001fe400000001ff */
[C---:B------:R-:W-:Y:S01]  /*02f0*/  IMAD R2, R5.reuse, 0x280, R18 ;  /* 0x0000028005027824 */ /* 0x040fe200078e0212 */
[----:B------:R-:W-:Y:S01]  /*0300*/  UMOV UR4, 0x7 ;  /* 0x0000000700047882 */ /* 0x000fe20000000000 */
[C---:B------:R-:W-:Y:S02]  /*0310*/  IMAD R3, R5.reuse, -0x280, R16 ;  /* 0xfffffd8005037824 */ /* 0x040fe400078e0210 */
[----:B------:R-:W-:Y:S01]  /*0320*/  IMAD R4, R5, R4, 0x3 ;  /* 0x0000000305047424 */ /* 0x000fe200078e0204 */
[----:B------:R-:W-:-:S07]  /*0330*/  MOV R5, R21 ;  /* 0x0000001500057202 */ /* 0x000fce0000000f00 */
.L_x_4:
[----:B------:R-:W0:Y:S01]  /*0340*/  LDS.128 R8, [R5] ;  /* 0x0000000005087984 */ /* 0x000e220000000c00 */
[----:B------:R-:W-:-:S03]  /*0350*/  UIADD3 UR4, UPT, UPT, UR4, 0x8, URZ ;  /* 0x0000000804047890 */ /* 0x000fc6000fffe0ff */
[----:B------:R-:W1:Y:S01]  /*0360*/  LDS.128 R12, [R5+0x10] ;  /* 0x00001000050c7984 */ /* 0x000e620000000c00 */
[----:B------:R-:W-:Y:S01]  /*0370*/  UISETP.NE.AND UP0, UPT, UR4, 0x287, UPT ;  /* 0x000002870400788c */ /* 0x000fe2000bf05270 */
[----:B0----5:R-:W-:Y:S01]  /*0380*/  FADD R9, R22, -R9 ;  /* 0x8000000916097221 */ /* 0x021fe20000000000 */
[C---:B------:R-:W-:Y:S01]  /*0390*/  FADD R8, R23.reuse, -R8 ;  /* 0x8000000817087221 */ /* 0x040fe20000000000 */
[----:B------:R-:W-:Y:S01]  /*03a0*/  FADD R10, R20, -R10 ;  /* 0x8000000a140a7221 */ /* 0x000fe20000000000 */
[----:B------:R-:W-:Y:S01]  /*03b0*/  FADD R11, R23, -R11 ;  /* 0x8000000b170b7221 */ /* 0x000fe20000000000 */
[----:B------:R-:W-:Y:S01]  /*03c0*/  FMUL R9, R9, R9 ;  /* 0x0000000909097220 */ /* 0x000fe20000400000 */
[----:B-1----:R-:W-:Y:S01]  /*03d0*/  FADD R12, R22, -R12 ;  /* 0x8000000c160c7221 */ /* 0x002fe20000000000 */
[----:B------:R-:W-:Y:S01]  /*03e0*/  FADD R13, R20, -R13 ;  /* 0x8000000d140d7221 */ /* 0x000fe20000000000 */
[----:B------:R-:W-:Y:S01]  /*03f0*/  FADD R15, R22, -R15 ;  /* 0x8000000f160f7221 */ /* 0x000fe20000000000 */
[----:B------:R-:W-:Y:S01]  /*0400*/  FFMA R9, R8, R8, R9 ;  /* 0x0000000808097223 */ /* 0x000fe20000000009 */
[----:B------:R-:W-:Y:S01]  /*0410*/  FMUL R12, R12, R12 ;  /* 0x0000000c0c0c7220 */ /* 0x000fe20000400000 */
[----:B------:R-:W-:Y:S01]  /*0420*/  FADD R14, R23, -R14 ;  /* 0x8000000e170e7221 */ /* 0x000fe20000000000 */
[----:B------:R-:W-:Y:S01]  /*0430*/  FMUL R15, R15, R15 ;  /* 0x0000000f0f0f7220 */ /* 0x000fe20000400000 */
[----:B------:R-:W-:Y:S01]  /*0440*/  FFMA R9, R10, R10, R9 ;  /* 0x0000000a0a097223 */ /* 0x000fe20000000009 */
[----:B------:R-:W-:-:S02]  /*0450*/  FFMA R12, R11, R11, R12 ;  /* 0x0000000b0b0c7223 */ /* 0x000fc4000000000c */
[----:B------:R-:W-:Y:S02]  /*0460*/  FFMA R15, R14, R14, R15 ;  /* 0x0000000e0e0f7223 */ /* 0x000fe4000000000f */
[----:B------:R-:W-:Y:S01]  /*0470*/  FSETP.GEU.AND P5, PT, R9, R6, PT ;  /* 0x000000060900720b */ /* 0x000fe20003fae000 */
[----:B------:R-:W-:-:S12]  /*0480*/  FFMA R13, R13, R13, R12 ;  /* 0x0000000d0d0d7223 */ /* 0x000fd8000000000c */
[----:B------:R-:W0:Y:S01]  /*0490*/  @!P5 LDC R8, c[0x0][0x390] ;  /* 0x0000e400ff08db82 */ /* 0x000e220000000800 */
[----:B------:R-:W-:Y:S01]  /*04a0*/  @!P5 VIADD R25, R4, 0xfffffffd ;  /* 0xfffffffd0419d836 */ /* 0x000fe20000000000 */
[----:B------:R-:W-:-:S04]  /*04b0*/  @!P5 ISETP.NE.AND P0, PT, R3, -0x3, PT ;  /* 0xfffffffd0300d80c */ /* 0x000fc80003f05270 */
[----:B0-----:R-:W-:-:S04]  /*04c0*/  @!P5 ISETP.LT.AND P0, PT, R25, R8, P0 ;  /* 0x000000081900d20c */ /* 0x001fc80000701270 */
[----:B------:R-:W-:Y:S02]  /*04d0*/  @!P5 FSEL R6, R9, R6, P0 ;  /* 0x000000060906d208 */ /* 0x000fe40000000000 */
[----:B------:R-:W0:Y:S01]  /*04e0*/  LDS.128 R8, [R5+0x20] ;  /* 0x0000200005087984 */ /* 0x000e220000000c00 */
[----:B------:R-:W-:Y:S02]  /*04f0*/  @!P5 SEL R17, R25, R17, P0 ;  /* 0x000000111911d207 */ /* 0x000fe40000000000 */
[----:B------:R-:W-:-:S13]  /*0500*/  FSETP.GEU.AND P6, PT, R13, R6, PT ;  /* 0x000000060d00720b */ /* 0x000fda0003fce000 */
[----:B------:R-:W1:Y:S01]  /*0510*/  @!P6 LDC R27, c[0x0][0x390] ;  /* 0x0000e400ff1beb82 */ /* 0x000e620000000800 */
[----:B------:R-:W-:Y:S02]  /*0520*/  @!P6 ISETP.NE.AND P2, PT, R3, -0x2, PT ;  /* 0xfffffffe0300e80c */ /* 0x000fe40003f45270 */
[----:B------:R-:W-:Y:S01]  /*0530*/  @!P6 IADD3 R28, PT, PT, R4, -0x2, RZ ;  /* 0xfffffffe041ce810 */ /* 0x000fe20007ffe0ff */
[----:B0-----:R-:W-:-:S03]  /*0540*/  FADD R8, R20, -R8 ;  /* 0x8000000814087221 */ /* 0x001fc60000000000 */
[----:B-1----:R-:W-:Y:S01]  /*0550*/  @!P6 ISETP.LT.AND P2, PT, R28, R27, P2 ;  /* 0x0000001b1c00e20c */ /* 0x002fe20001741270 */
[----:B------:R-:W-:Y:S01]  /*0560*/  FADD R10, R22, -R10 ;  /* 0x8000000a160a7221 */ /* 0x000fe20000000000 */
[----:B------:R-:W-:Y:S01]  /*0570*/  FADD R9, R23, -R9 ;  /* 0x8000000917097221 */ /* 0x000fe20000000000 */
[----:B------:R-:W-:Y:S01]  /*0580*/  FFMA R29, R8, R8, R15 ;  /* 0x00000008081d7223 */ /* 0x000fe2000000000f */
[----:B------:R-:W-:Y:S01]  /*0590*/  @!P6 FSEL R6, R13, R6, P2 ;  /* 0x000000060d06e208 */ /* 0x000fe20001000000 */
[----:B------:R-:W-:Y:S01]  /*05a0*/  FMUL R10, R10, R10 ;  /* 0x0000000a0a0a7220 */ /* 0x000fe20000400000 */
[----:B------:R-:W-:Y:S01]  /*05b0*/  FADD R11, R20, -R11 ;  /* 0x8000000b140b7221 */ /* 0x000fe20000000000 */
[----:B------:R-:W-:Y:S02]  /*05c0*/  @!P6 SEL R17, R28, R17, P2 ;  /* 0x000000111c11e207 */ /* 0x000fe40001000000 */
[----:B------:R-:W-:Y:S01]  /*05d0*/  FSETP.GEU.AND P4, PT, R29, R6, PT ;  /* 0x000000061d00720b */ /* 0x000fe20003f8e000 */
[----:B------:R-:W-:-:S04]  /*05e0*/  FFMA R10, R9, R9, R10 ;  /* 0x00000009090a7223 */ /* 0x000fc8000000000a */
[----:B------:R-:W-:-:S08]  /*05f0*/  FFMA R27, R11, R11, R10 ;  /* 0x0000000b0b1b7223 */ /* 0x000fd0000000000a */
[----:B------:R-:W0:Y:S01]  /*0600*/  @!P4 LDC R13, c[0x0][0x390] ;  /* 0x0000e400ff0dcb82 */ /* 0x000e220000000800 */
[----:B------:R-:W-:Y:S02]  /*0610*/  @!P4 ISETP.NE.AND P1, PT, R3, -0x1, PT ;  /* 0xffffffff0300c80c */ /* 0x000fe40003f25270 */
[----:B------:R-:W-:-:S04]  /*0620*/  @!P4 IADD3 R26, PT, PT, R4, -0x1, RZ ;  /* 0xffffffff041ac810 */ /* 0x000fc80007ffe0ff */
[C---:B0-----:R-:W-:Y:S02]  /*0630*/  @!P4 ISETP.LT.AND P1, PT, R26.reuse, R13, P1 ;  /* 0x0000000d1a00c20c */ /* 0x041fe40000f21270 */
[----:B------:R-:W0:Y:S02]  /*0640*/  LDS.128 R12, [R5+0x30] ;  /* 0x00003000050c7984 */ /* 0x000e240000000c00 */
[----:B------:R-:W-:Y:S02]  /*0650*/  @!P4 FSEL R6, R29, R6, P1 ;  /* 0x000000061d06c208 */ /* 0x000fe40000800000 */
[----:B------:R-:W-:Y:S02]  /*0660*/  @!P4 SEL R17, R26, R17, P1 ;  /* 0x000000111a11c207 */ /* 0x000fe40000800000 */
[----:B------:R-:W-:-:S13]  /*0670*/  FSETP.GEU.AND P5, PT, R27, R6, PT ;  /* 0x000000061b00720b */ /* 0x000fda0003fae000 */
[----:B------:R-:W1:Y:S01]  /*0680*/  @!P5 LDC R9, c[0x0][0x390] ;  /* 0x0000e400ff09db82 */ /* 0x000e620000000800 */
[----:B------:R-:W-:Y:S01]  /*0690*/  @!P5 ISETP.NE.AND P0, PT, R2, -0x2, PT ;  /* 0xfffffffe0200d80c */ /* 0x000fe20003f05270 */
[----:B0-----:R-:W-:Y:S01]  /*06a0*/  FADD R13, R22, -R13 ;  /* 0x8000000d160d7221 */ /* 0x001fe20000000000 */
[----:B------:R-:W-:Y:S01]  /*06b0*/  FADD R12, R23, -R12 ;  /* 0x8000000c170c7221 */ /* 0x000fe20000000000 */
[----:B------:R-:W-:Y:S01]  /*06c0*/  FADD R14, R20, -R14 ;  /* 0x8000000e140e7221 */ /* 0x000fe20000000000 */
[----:B-1----:R-:W-:Y:S01]  /*06d0*/  @!P5 ISETP.LT.AND P0, PT, R4, R9, P0 ;  /* 0x000000090400d20c */ /* 0x002fe20000701270 */
[----:B------:R-:W-:Y:S01]  /*06e0*/  FMUL R13, R13, R13 ;  /* 0x0000000d0d0d7220 */ /* 0x000fe20000400000 */
[----:B------:R-:W0:Y:S01]  /*06f0*/  LDS.128 R8, [R5+0x40] ;  /* 0x0000400005087984 */ /* 0x000e220000000c00 */
[----:B------:R-:W-:Y:S01]  /*0700*/  FADD R15, R23, -R15 ;  /* 0x8000000f170f7221 */ /* 0x000fe20000000000 */
[----:B------:R-:W-:Y:S01]  /*0710*/  @!P5 FSEL R6, R27, R6, P0 ;  /* 0x000000061b06d208 */ /* 0x000fe20000000000 */
[----:B------:R-:W-:Y:S01]  /*0720*/  FFMA R13, R12, R12, R13 ;  /* 0x0000000c0c0d7223 */ /* 0x000fe2000000000d */
[----:B------:R-:W-:-:S03]  /*0730*/  @!P5 SEL R17, R4, R17, P0 ;  /* 0x000000110411d207 */ /* 0x000fc60000000000 */
[----:B------:R-:W-:-:S05]  /*0740*/  FFMA R13, R14, R14, R13 ;  /* 0x0000000e0e0d7223 */ /* 0x000fca000000000d */
[----:B------:R-:W-:-:S13]  /*0750*/  FSETP.GEU.AND P6, PT, R13, R6, PT ;  /* 0x000000060d00720b */ /* 0x000fda0003fce000 */
[----:B------:R-:W1:Y:S01]  /*0760*/  @!P6 LDC R25, c[0x0][0x390] ;  /* 0x0000e400ff19eb82 */ /* 0x000e620000000800 */
[C---:B------:R-:W-:Y:S02]  /*0770*/  @!P6 ISETP.NE.AND P2, PT, R3.reuse, 0x1, PT ;  /* 0x000000010300e80c */ /* 0x040fe40003f45270 */
[----:B------:R-:W-:Y:S01]  /*0780*/  IADD3 R3, PT, PT, R3, -0x8, RZ ;  /* 0xfffffff803037810 */ /* 0x000fe20007ffe0ff */
[----:B0-----:R-:W-:Y:S01]  /*0790*/  FADD R8, R22, -R8 ;  /* 0x8000000816087221 */ /* 0x001fe20000000000 */
[----:B------:R-:W-:Y:S01]  /*07a0*/  FADD R9, R20, -R9 ;  /* 0x8000000914097221 */ /* 0x000fe20000000000 */
[----:B------:R-:W-:Y:S01]  /*07b0*/  FADD R11, R22, -R11 ;  /* 0x8000000b160b7221 */ /* 0x000fe20000000000 */
[----:B------:R-:W-:Y:S01]  /*07c0*/  FADD R10, R23, -R10 ;  /* 0x8000000a170a7221 */ /* 0x000fe20000000000 */
[----:B------:R-:W-:Y:S01]  /*07d0*/  FMUL R12, R8, R8 ;  /* 0x00000008080c7220 */ /* 0x000fe20000400000 */
[----:B------:R-:W-:Y:S02]  /*07e0*/  @!P6 VIADD R8, R4, 0x1 ;  /* 0x000000010408e836 */ /* 0x000fe40000000000 */
[----:B------:R-:W-:Y:S01]  /*07f0*/  FMUL R11, R11, R11 ;  /* 0x0000000b0b0b7220 */ /* 0x000fe20000400000 */
[----:B------:R-:W-:-:S02]  /*0800*/  FFMA R12, R15, R15, R12 ;  /* 0x0000000f0f0c7223 */ /* 0x000fc4000000000c */
[----:B-1----:R-:W-:Y:S01]  /*0810*/  @!P6 ISETP.LT.AND P2, PT, R8, R25, P2 ;  /* 0x000000190800e20c */ /* 0x002fe20001741270 */
[----:B------:R-:W-:Y:S01]  /*0820*/  FFMA R11, R10, R10, R11 ;  /* 0x0000000a0a0b7223 */ /* 0x000fe2000000000b */
[----:B------:R-:W-:Y:S02]  /*0830*/  FFMA R9, R9, R9, R12 ;  /* 0x0000000909097223 */ /* 0x000fe4000000000c */
[----:B------:R-:W-:Y:S02]  /*0840*/  @!P6 FSEL R6, R13, R6, P2 ;  /* 0x000000060d06e208 */ /* 0x000fe40001000000 */
[----:B------:R0:W1:Y:S01]  /*0850*/  LDS.128 R12, [R5+0x50] ;  /* 0x00005000050c7984 */ /* 0x0000620000000c00 */
[----:B------:R-:W-:Y:S02]  /*0860*/  @!P6 SEL R17, R8, R17, P2 ;  /* 0x000000110811e207 */ /* 0x000fe40001000000 */
[----:B------:R-:W-:Y:S01]  /*0870*/  FSETP.GEU.AND P4, PT, R9, R6, PT ;  /* 0x000000060900720b */ /* 0x000fe20003f8e000 */
[----:B0-----:R-:W-:-:S12]  /*0880*/  VIADD R5, R5, 0x60 ;  /* 0x0000006005057836 */ /* 0x001fd80000000000 */
[----:B------:R-:W0:Y:S01]  /*0890*/  @!P4 LDC R25, c[0x0][0x390] ;  /* 0x0000e400ff19cb82 */ /* 0x000e220000000800 */
[----:B------:R-:W-:Y:S02]  /*08a0*/  @!P4 ISETP.NE.AND P1, PT, R2, -0x4, PT ;  /* 0xfffffffc0200c80c */ /* 0x000fe40003f25270 */
[----:B------:R-:W-:Y:S01]  /*08b0*/  @!P4 IADD3 R10, PT, PT, R4, 0x2, RZ ;  /* 0x00000002040ac810 */ /* 0x000fe20007ffe0ff */
[----:B-1----:R-:W-:-:S03]  /*08c0*/  FADD R12, R20, -R12 ;  /* 0x8000000c140c7221 */ /* 0x002fc60000000000 */
[----:B0-----:R-:W-:Y:S01]  /*08d0*/  @!P4 ISETP.LT.AND P1, PT, R10, R25, P1 ;  /* 0x000000190a00c20c */ /* 0x001fe20000f21270 */
        /* <DEDUP_REMOVED lines=12> */
[----:B------:R-:W-:-:S04]  /*09a0*/  @!P5 IADD3 R12, PT, PT, R4, 0x3, RZ ;  /* 0x00000003040cd810 */ /* 0x000fc80007ffe0ff */
[----:B0-----:R-:W-:-:S04]  /*09b0*/  @!P5 ISETP.LT.AND P0, PT, R12, R9, P0 ;  /* 0x000000090c00d20c */ /* 0x001fc80000701270 */
[----:B------:R-:W-:Y:S02]  /*09c0*/  @!P5 FSEL R6, R11, R6, P0 ;  /* 0x000000060b06d208 */ /* 0x000fe40000000000 */
[----:B------:R-:W-:Y:S02]  /*09d0*/  @!P5 SEL R17, R12, R17, P0 ;  /* 0x000000110c11d207 */ /* 0x000fe40000000000 */
[----:B------:R-:W-:-:S13]  /*09e0*/  FSETP.GEU.AND P2, PT, R15, R6, PT ;  /* 0x000000060f00720b */ /* 0x000fda0003f4e000 */
[----:B------:R-:W0:Y:S01]  /*09f0*/  @!P2 LDC R9, c[0x0][0x390] ;  /* 0x0000e400ff09ab82 */ /* 0x000e220000000800 */
[----:B------:R-:W-:Y:S02]  /*0a00*/  @!P2 ISETP.NE.AND P1, PT, R2, -0x6, PT ;  /* 0xfffffffa0200a80c */ /* 0x000fe40003f25270 */
[C---:B------:R-:W-:Y:S02]  /*0a10*/  @!P2 IADD3 R8, PT, PT, R4.reuse, 0x4, RZ ;  /* 0x000000040408a810 */ /* 0x040fe40007ffe0ff */
[----:B------:R-:W-:Y:S02]  /*0a20*/  IADD3 R4, PT, PT, R4, 0x8, RZ ;  /* 0x0000000804047810 */ /* 0x000fe40007ffe0ff */
[----:B------:R-:W-:Y:S02]  /*0a30*/  IADD3 R2, PT, PT, R2, 0x8, RZ ;  /* 0x0000000802027810 */ /* 0x000fe40007ffe0ff */
[----:B0-----:R-:W-:-:S04]  /*0a40*/  @!P2 ISETP.LT.AND P1, PT, R8, R9, P1 ;  /* 0x000000090800a20c */ /* 0x001fc80000f21270 */
[----:B------:R-:W-:Y:S02]  /*0a50*/  @!P2 SEL R17, R8, R17, P1 ;  /* 0x000000110811a207 */ /* 0x000fe40000800000 */
[----:B------:R-:W-:Y:S01]  /*0a60*/  @!P2 FSEL R6, R15, R6, P1 ;  /* 0x000000060f06a208 */ /* 0x000fe20000800000 */
[----:B------:R-:W-:Y:S06]  /*0a70*/  BRA.U UP0, `(.L_x_4) ;  /* 0xfffffff900307547 */ /* 0x000fec000b83ffff */
.L_x_3:
[----:B------:R-:W-:Y:S05]  /*0a80*/  BSYNC.RECONVERGENT B0 ;  /* 0x0000000000007941 */ /* 0x000fea0003800200 */
.L_x_2:
[----:B------:R-:W-:Y:S06]  /*0a90*/  BAR.SYNC.DEFER_BLOCKING 0x0 ;  /* 0x0000000000007b1d */ /* 0x000fec0000010000 */
[----:B------:R-:W-:Y:S05]  /*0aa0*/  @P3 BRA `(.L_x_5) ;  /* 0xfffffff400b83947 */ /* 0x000fea000383ffff */
[----:B------:R-:W1:Y:S02]  /*0ab0*/  LDCU UR4, c[0x0][0x390] ;  /* 0x00007200ff0477ac */ /* 0x000e640008000800 */
[----:B-1----:R-:W-:-:S13]  /*0ac0*/  ISETP.GE.AND P0, PT, R24, UR4, PT ;  /* 0x0000000418007c0c */ /* 0x002fda000bf06270 */
[----:B------:R-:W-:Y:S05]  /*0ad0*/  @P0 EXIT ;  /* 0x000000000000094d */ /* 0x000fea0003800000 */
[----:B------:R-:W1:Y:S02]  /*0ae0*/  LDC.64 R2, c[0x0][0x388] ;  /* 0x0000e200ff027b82 */ /* 0x000e640000000a00 */
[----:B-1----:R-:W-:-:S05]  /*0af0*/  IMAD.WIDE R24, R24, 0x4, R2 ;  /* 0x0000000418187825 */ /* 0x002fca00078e0202 */
[----:B------:R-:W-:Y:S01]  /*0b00*/  STG.E desc[UR6][R24.64], R17 ;  /* 0x0000001118007986 */ /* 0x000fe2000c101906 */
[----:B------:R-:W-:Y:S05]  /*0b10*/  EXIT ;  /* 0x000000000000794d */ /* 0x000fea0003800000 */
.L_x_6:
[----:B------:R-:W-:-:S00]  /*0b20*/  BRA `(.L_x_6) ;  /* 0xfffffffc00fc7947 */ /* 0x000fc0000383ffff */
[----:B------:R-:W-:-:S00]  /*0b30*/  NOP ;  /* 0x0000000000007918 */ /* 0x000fc00000000000 */
        /* <DEDUP_REMOVED lines=12> */
.L_x_7:


//--------------------- .nv.global.init           --------------------------
	.section	.nv.global.init,"aw",@progbits
	.align	4
.nv.global.init:
	.type		blockSize,@object
	.size		blockSize,(.L_0 - blockSize)
blockSize:
        /*0000*/ 	.byte	0x80, 0x02, 0x00, 0x00
.L_0:


//--------------------- .nv.shared._Z14FindClosetGPU2P8float3_tPii --------------------------
	.section	.nv.shared._Z14FindClosetGPU2P8float3_tPii,"aw",@nobits
	.sectionflags	@""
	.align	4
.nv.shared._Z14FindClosetGPU2P8float3_tPii:
	.zero		8704


//--------------------- .nv.shared.reserved.0     --------------------------
	.section	.nv.shared.reserved.0,"aw",@nobits
	.weak		__nv_reservedSMEM_offset_0_alias
	.size		__nv_reservedSMEM_offset_0_alias, 0, 64
	.other		__nv_reservedSMEM_offset_0_alias,@"STO_CUDA_RESERVED_SHARED STV_DEFAULT"
__nv_reservedSMEM_offset_0_alias:
	.zero		0
	.zero		64


//--------------------- .nv.constant0._Z14FindClosetGPU2P8float3_tPii --------------------------
	.section	.nv.constant0._Z14FindClosetGPU2P8float3_tPii,"a",@progbits
	.sectionflags	@""
	.align	4
.nv.constant0._Z14FindClosetGPU2P8float3_tPii:
	.zero		916


//--------------------- SYMBOLS --------------------------

	.type		.nv.reservedSmem.offset0,@object
	.size		.nv.reservedSmem.offset0,0x4
	.type		.nv.reservedSmem.cap,@object
	.size		.nv.reservedSmem.cap,0x4
